//
// Generated by NVIDIA NVVM Compiler
//
// Compiler Build ID: CL-36424714
// Cuda compilation tools, release 13.0, V13.0.88
// Based on NVVM 20.0.0
//

.version 9.0
.target sm_100
.address_size 64

	// .globl	_ZN4nova12computeFrameEPhii

.visible .entry _ZN4nova12computeFrameEPhii(
	.param .u64 .ptr .align 1 _ZN4nova12computeFrameEPhii_param_0,
	.param .u32 _ZN4nova12computeFrameEPhii_param_1,
	.param .u32 _ZN4nova12computeFrameEPhii_param_2
)
{
	.reg .pred 	%p<4>;
	.reg .b16 	%rs<2>;
	.reg .b32 	%r<27>;
	.reg .b64 	%rd<5>;

	ld.param.u64 	%rd1, [_ZN4nova12computeFrameEPhii_param_0];
	ld.param.u32 	%r3, [_ZN4nova12computeFrameEPhii_param_1];
	ld.param.u32 	%r4, [_ZN4nova12computeFrameEPhii_param_2];
	mov.u32 	%r6, %tid.x;
	mov.u32 	%r7, %ctaid.x;
	mov.u32 	%r8, %ntid.x;
	mad.lo.s32 	%r1, %r7, %r8, %r6;
	mov.u32 	%r9, %tid.y;
	mov.u32 	%r10, %ctaid.y;
	mov.u32 	%r11, %ntid.y;
	mad.lo.s32 	%r12, %r10, %r11, %r9;
	setp.ge.u32 	%p1, %r1, %r3;
	setp.ge.u32 	%p2, %r12, %r4;
	or.pred  	%p3, %p1, %p2;
	@%p3 bra 	$L__BB0_2;
	cvta.to.global.u64 	%rd2, %rd1;
	shl.b32 	%r13, %r1, 2;
	mul.lo.s32 	%r14, %r12, %r3;
	shl.b32 	%r15, %r14, 2;
	add.s32 	%r16, %r15, %r13;
	mul.hi.u32 	%r17, %r1, -2139062143;
	shr.u32 	%r18, %r17, 7;
	add.s32 	%r19, %r1, %r18;
	cvt.u64.u32 	%rd3, %r16;
	add.s64 	%rd4, %rd2, %rd3;
	st.global.u8 	[%rd4], %r19;
	mul.hi.u32 	%r20, %r12, -2139062143;
	shr.u32 	%r21, %r20, 7;
	add.s32 	%r22, %r12, %r21;
	st.global.u8 	[%rd4+1], %r22;
	mul.lo.s32 	%r23, %r1, %r12;
	mul.hi.u32 	%r24, %r23, -2139062143;
	shr.u32 	%r25, %r24, 7;
	add.s32 	%r26, %r23, %r25;
	st.global.u8 	[%rd4+2], %r26;
	mov.b16 	%rs1, 255;
	st.global.u8 	[%rd4+3], %rs1;
$L__BB0_2:
	ret;

}


// ===== COMPILED SASS (sm_100) =====

	.target	sm_100

	.elftype	@"ET_EXEC"


//--------------------- .note.nv.tkinfo           --------------------------
	.section	.note.nv.tkinfo,"",@"SHT_NOTE"
	.sectionflags	@"SHF_NOTE_NV_TKINFO"
	.tkinfo
        /*0018*/ 	.word	0x00000002
        /*0030*/ 	.string	""
        /*0030*/ 	.string	"ptxas"
        /*0030*/ 	.string	"Cuda compilation tools, release 13.0, V13.0.88"
        /*0030*/ 	.string	"Build cuda_13.0.r13.0/compiler.36424714_0"
        /*0030*/ 	.string	"-arch sm_100 -m 64 "



//--------------------- .note.nv.cuinfo           --------------------------
	.section	.note.nv.cuinfo,"",@"SHT_NOTE"
	.sectionflags	@"SHF_NOTE_NV_CUINFO"
        /*0018*/ 	.short	0x0002
        /*001a*/ 	.short	0x0064
        /*001c*/ 	.short	0x0082
	.zero		2


//--------------------- .nv.info                  --------------------------
	.section	.nv.info,"",@"SHT_CUDA_INFO"
	.align	4


	//----- nvinfo : EIATTR_REGCOUNT
	.align		4
        /*0000*/ 	.byte	0x04, 0x2f
        /*0002*/ 	.short	(.L_1 - .L_0)
	.align		4
.L_0:
        /*0004*/ 	.word	index@(_ZN4nova12computeFrameEPhii)
        /*0008*/ 	.word	0x0000000c


	//----- nvinfo : EIATTR_FRAME_SIZE
	.align		4
.L_1:
        /*000c*/ 	.byte	0x04, 0x11
        /*000e*/ 	.short	(.L_3 - .L_2)
	.align		4
.L_2:
        /*0010*/ 	.word	index@(_ZN4nova12computeFrameEPhii)
        /*0014*/ 	.word	0x00000000


	//----- nvinfo : EIATTR_MIN_STACK_SIZE
	.align		4
.L_3:
        /*0018*/ 	.byte	0x04, 0x12
        /*001a*/ 	.short	(.L_5 - .L_4)
	.align		4
.L_4:
        /*001c*/ 	.word	index@(_ZN4nova12computeFrameEPhii)
        /*0020*/ 	.word	0x00000000
.L_5:


//--------------------- .nv.compat                --------------------------
	.section	.nv.compat,"",@"SHT_CUDA_COMPAT_INFO"
	.align	4
        /*0000*/ 	.byte	0x02, 0x09, 0x00, 0x00, 0x02, 0x02, 0x01, 0x00, 0x02, 0x05, 0x05, 0x00, 0x03, 0x07, 0x01, 0x01
        /*0010*/ 	.byte	0x02, 0x03, 0x00, 0x00, 0x02, 0x06, 0x01, 0x00, 0x04, 0x0b, 0x08, 0x00, 0x09, 0x00, 0x00, 0x00
        /*0020*/ 	.byte	0x00, 0x00, 0x00, 0x00


//--------------------- .nv.info._ZN4nova12computeFrameEPhii --------------------------
	.section	.nv.info._ZN4nova12computeFrameEPhii,"",@"SHT_CUDA_INFO"
	.sectionflags	@""
	.align	4


	//----- nvinfo : EIATTR_CUDA_API_VERSION
	.align		4
        /*0000*/ 	.byte	0x04, 0x37
        /*0002*/ 	.short	(.L_7 - .L_6)
.L_6:
        /*0004*/ 	.word	0x00000082


	//----- nvinfo : EIATTR_KPARAM_INFO
	.align		4
.L_7:
        /*0008*/ 	.byte	0x04, 0x17
        /*000a*/ 	.short	(.L_9 - .L_8)
.L_8:
        /*000c*/ 	.word	0x00000000
        /*0010*/ 	.short	0x0002
        /*0012*/ 	.short	0x000c
        /*0014*/ 	.byte	0x00, 0xf0, 0x11, 0x00


	//----- nvinfo : EIATTR_KPARAM_INFO
	.align		4
.L_9:
        /*0018*/ 	.byte	0x04, 0x17
        /*001a*/ 	.short	(.L_11 - .L_10)
.L_10:
        /*001c*/ 	.word	0x00000000
        /*0020*/ 	.short	0x0001
        /*0022*/ 	.short	0x0008
        /*0024*/ 	.byte	0x00, 0xf0, 0x11, 0x00


	//----- nvinfo : EIATTR_KPARAM_INFO
	.align		4
.L_11:
        /*0028*/ 	.byte	0x04, 0x17
        /*002a*/ 	.short	(.L_13 - .L_12)
.L_12:
        /*002c*/ 	.word	0x00000000
        /*0030*/ 	.short	0x0000
        /*0032*/ 	.short	0x0000
        /*0034*/ 	.byte	0x00, 0xf5, 0x21, 0x00


	//----- nvinfo : EIATTR_SPARSE_MMA_MASK
	.align		4
.L_13:
        /*0038*/ 	.byte	0x03, 0x50
        /*003a*/ 	.short	0x0000


	//----- nvinfo : EIATTR_MAXREG_COUNT
	.align		4
        /*003c*/ 	.byte	0x03, 0x1b
        /*003e*/ 	.short	0x00ff


	//----- nvinfo : EIATTR_MERCURY_ISA_VERSION
	.align		4
        /*0040*/ 	.byte	0x03, 0x5f
        /*0042*/ 	.short	0x0101


	//----- nvinfo : EIATTR_VRC_CTA_INIT_COUNT
	.align		4
        /*0044*/ 	.byte	0x02, 0x4a
	.zero		1
	.zero		1


	//----- nvinfo : EIATTR_EXIT_INSTR_OFFSETS
	.align		4
        /*0048*/ 	.byte	0x04, 0x1c
        /*004a*/ 	.short	(.L_15 - .L_14)


	//   ....[0]....
.L_14:
        /*004c*/ 	.word	0x000000c0


	//   ....[1]....
        /*0050*/ 	.word	0x000001f0


	//----- nvinfo : EIATTR_CBANK_PARAM_SIZE
	.align		4
.L_15:
        /*0054*/ 	.byte	0x03, 0x19
        /*0056*/ 	.short	0x0010


	//----- nvinfo : EIATTR_PARAM_CBANK
	.align		4
        /*0058*/ 	.byte	0x04, 0x0a
        /*005a*/ 	.short	(.L_17 - .L_16)
	.align		4
.L_16:
        /*005c*/ 	.word	index@(.nv.constant0._ZN4nova12computeFrameEPhii)
        /*0060*/ 	.short	0x0380
        /*0062*/ 	.short	0x0010


	//----- nvinfo : EIATTR_SW_WAR
	.align		4
.L_17:
        /*0064*/ 	.byte	0x04, 0x36
        /*0066*/ 	.short	(.L_19 - .L_18)
.L_18:
        /*0068*/ 	.word	0x00000008
.L_19:


//--------------------- .nv.callgraph             --------------------------
	.section	.nv.callgraph,"",@"SHT_CUDA_CALLGRAPH"
	.align	4
	.sectionentsize	8
	.align		4
        /*0000*/ 	.word	0x00000000
	.align		4
        /*0004*/ 	.word	0xffffffff
	.align		4
        /*0008*/ 	.word	0x00000000
	.align		4
        /*000c*/ 	.word	0xfffffffe
	.align		4
        /*0010*/ 	.word	0x00000000
	.align		4
        /*0014*/ 	.word	0xfffffffd
	.align		4
        /*0018*/ 	.word	0x00000000
	.align		4
        /*001c*/ 	.word	0xfffffffc


//--------------------- .text._ZN4nova12computeFrameEPhii --------------------------
	.section	.text._ZN4nova12computeFrameEPhii,"ax",@progbits
	.align	128
        .global         _ZN4nova12computeFrameEPhii
        .type           _ZN4nova12computeFrameEPhii,@function
        .size           _ZN4nova12computeFrameEPhii,(.L_x_1 - _ZN4nova12computeFrameEPhii)
        .other          _ZN4nova12computeFrameEPhii,@"STO_CUDA_ENTRY STV_DEFAULT"
_ZN4nova12computeFrameEPhii:
.text._ZN4nova12computeFrameEPhii:
[----:B------:R-:W-:Y:S01]  /*0000*/  LDC R1, c[0x0][0x37c] ;  /* 0x0000df00ff017b82 */ /* 0x000fe20000000800 */
[----:B------:R-:W0:Y:S07]  /*0010*/  S2R R5, SR_TID.Y ;  /* 0x0000000000057919 */ /* 0x000e2e0000002200 */
[----:B------:R-:W1:Y:S01]  /*0020*/  LDC R3, c[0x0][0x360] ;  /* 0x0000d800ff037b82 */ /* 0x000e620000000800 */
[----:B------:R-:W2:Y:S01]  /*0030*/  LDCU.64 UR6, c[0x0][0x388] ;  /* 0x00007100ff0677ac */ /* 0x000ea20008000a00 */
[----:B------:R-:W1:Y:S06]  /*0040*/  S2R R0, SR_TID.X ;  /* 0x0000000000007919 */ /* 0x000e6c0000002100 */
[----:B------:R-:W0:Y:S08]  /*0050*/  S2UR UR5, SR_CTAID.Y ;  /* 0x00000000000579c3 */ /* 0x000e300000002600 */
[----:B------:R-:W0:Y:S08]  /*0060*/  LDC R2, c[0x0][0x364] ;  /* 0x0000d900ff027b82 */ /* 0x000e300000000800 */
[----:B------:R-:W1:Y:S01]  /*0070*/  S2UR UR4, SR_CTAID.X ;  /* 0x00000000000479c3 */ /* 0x000e620000002500 */
[----:B0-----:R-:W-:-:S05]  /*0080*/  IMAD R5, R2, UR5, R5 ;  /* 0x0000000502057c24 */ /* 0x001fca000f8e0205 */
[----:B--2---:R-:W-:Y:S01]  /*0090*/  ISETP.GE.U32.AND P0, PT, R5, UR7, PT ;  /* 0x0000000705007c0c */ /* 0x004fe2000bf06070 */
[----:B-1----:R-:W-:-:S05]  /*00a0*/  IMAD R0, R3, UR4, R0 ;  /* 0x0000000403007c24 */ /* 0x002fca000f8e0200 */
[----:B------:R-:W-:-:S13]  /*00b0*/  ISETP.GE.U32.OR P0, PT, R0, UR6, P0 ;  /* 0x0000000600007c0c */ /* 0x000fda0008706470 */
[----:B------:R-:W-:Y:S05]  /*00c0*/  @P0 EXIT ;  /* 0x000000000000094d */ /* 0x000fea0003800000 */
[----:B------:R-:W0:Y:S01]  /*00d0*/  LDCU.64 UR8, c[0x0][0x380] ;  /* 0x00007000ff0877ac */ /* 0x000e220008000a00 */
[----:B------:R-:W-:Y:S02]  /*00e0*/  HFMA2 R8, -RZ, RZ, 0, 1.5199184417724609375e-05 ;  /* 0x000000ffff087431 */ /* 0x000fe400000001ff */
[----:B------:R-:W-:Y:S01]  /*00f0*/  IMAD R2, R5, UR6, R0 ;  /* 0x0000000605027c24 */ /* 0x000fe2000f8e0200 */
[----:B------:R-:W1:Y:S01]  /*0100*/  LDCU.64 UR4, c[0x0][0x358] ;  /* 0x00006b00ff0477ac */ /* 0x000e620008000a00 */
[C---:B------:R-:W-:Y:S02]  /*0110*/  IMAD R6, R0.reuse, R5, RZ ;  /* 0x0000000500067224 */ /* 0x040fe400078e02ff */
[----:B------:R-:W-:-:S04]  /*0120*/  IMAD.HI.U32 R7, R0, -0x7f7f7f7f, RZ ;  /* 0x8080808100077827 */ /* 0x000fc800078e00ff */
[----:B------:R-:W-:Y:S01]  /*0130*/  IMAD.HI.U32 R4, R5, -0x7f7f7f7f, RZ ;  /* 0x8080808105047827 */ /* 0x000fe200078e00ff */
[----:B------:R-:W-:Y:S02]  /*0140*/  LEA.HI R7, R7, R0, RZ, 0x19 ;  /* 0x0000000007077211 */ /* 0x000fe400078fc8ff */
[----:B------:R-:W-:Y:S01]  /*0150*/  PRMT R0, R8, 0x7610, R0 ;  /* 0x0000761008007816 */ /* 0x000fe20000000000 */
[----:B------:R-:W-:Y:S01]  /*0160*/  IMAD.HI.U32 R9, R6, -0x7f7f7f7f, RZ ;  /* 0x8080808106097827 */ /* 0x000fe200078e00ff */
[----:B------:R-:W-:Y:S02]  /*0170*/  LEA.HI R5, R4, R5, RZ, 0x19 ;  /* 0x0000000504057211 */ /* 0x000fe400078fc8ff */
[----:B0-----:R-:W-:Y:S02]  /*0180*/  LEA R2, P0, R2, UR8, 0x2 ;  /* 0x0000000802027c11 */ /* 0x001fe4000f8010ff */
[----:B------:R-:W-:Y:S02]  /*0190*/  LEA.HI R9, R9, R6, RZ, 0x19 ;  /* 0x0000000609097211 */ /* 0x000fe400078fc8ff */
[----:B------:R-:W-:-:S05]  /*01a0*/  IADD3.X R3, PT, PT, RZ, UR9, RZ, P0, !PT ;  /* 0x00000009ff037c10 */ /* 0x000fca00087fe4ff */
[----:B-1----:R-:W-:Y:S04]  /*01b0*/  STG.E.U8 desc[UR4][R2.64], R7 ;  /* 0x0000000702007986 */ /* 0x002fe8000c101104 */
[----:B------:R-:W-:Y:S04]  /*01c0*/  STG.E.U8 desc[UR4][R2.64+0x1], R5 ;  /* 0x0000010502007986 */ /* 0x000fe8000c101104 */
[----:B------:R-:W-:Y:S04]  /*01d0*/  STG.E.U8 desc[UR4][R2.64+0x2], R9 ;  /* 0x0000020902007986 */ /* 0x000fe8000c101104 */
[----:B------:R-:W-:Y:S01]  /*01e0*/  STG.E.U8 desc[UR4][R2.64+0x3], R0 ;  /* 0x0000030002007986 */ /* 0x000fe2000c101104 */
[----:B------:R-:W-:Y:S05]  /*01f0*/  EXIT ;  /* 0x000000000000794d */ /* 0x000fea0003800000 */
.L_x_0:
[----:B------:R-:W-:-:S00]  /*0200*/  BRA `(.L_x_0) ;  /* 0xfffffffc00fc7947 */ /* 0x000fc0000383ffff */
[----:B------:R-:W-:-:S00]  /*0210*/  NOP ;  /* 0x0000000000007918 */ /* 0x000fc00000000000 */
        /* <DEDUP_REMOVED lines=14> */
.L_x_1:


//--------------------- .nv.shared.reserved.0     --------------------------
	.section	.nv.shared.reserved.0,"aw",@nobits
	.weak		__nv_reservedSMEM_offset_0_alias
	.size		__nv_reservedSMEM_offset_0_alias, 0, 64
	.other		__nv_reservedSMEM_offset_0_alias,@"STO_CUDA_RESERVED_SHARED STV_DEFAULT"
__nv_reservedSMEM_offset_0_alias:
	.zero		0
	.zero		64


//--------------------- .nv.constant0._ZN4nova12computeFrameEPhii --------------------------
	.section	.nv.constant0._ZN4nova12computeFrameEPhii,"a",@progbits
	.sectionflags	@""
	.align	4
.nv.constant0._ZN4nova12computeFrameEPhii:
	.zero		912


//--------------------- SYMBOLS --------------------------

	.type		.nv.reservedSmem.offset0,@object
	.size		.nv.reservedSmem.offset0,0x4
